//
// Generated by NVIDIA NVVM Compiler
//
// Compiler Build ID: CL-36424714
// Cuda compilation tools, release 13.0, V13.0.88
// Based on NVVM 20.0.0
//

.version 9.0
.target sm_100
.address_size 64

	// .globl	_Z3addPKdS0_Pdi

.visible .entry _Z3addPKdS0_Pdi(
	.param .u64 .ptr .align 1 _Z3addPKdS0_Pdi_param_0,
	.param .u64 .ptr .align 1 _Z3addPKdS0_Pdi_param_1,
	.param .u64 .ptr .align 1 _Z3addPKdS0_Pdi_param_2,
	.param .u32 _Z3addPKdS0_Pdi_param_3
)
{
	.reg .pred 	%p<2>;
	.reg .b32 	%r<6>;
	.reg .b64 	%rd<11>;
	.reg .b64 	%fd<10>;

	ld.param.u64 	%rd1, [_Z3addPKdS0_Pdi_param_0];
	ld.param.u64 	%rd2, [_Z3addPKdS0_Pdi_param_1];
	ld.param.u64 	%rd3, [_Z3addPKdS0_Pdi_param_2];
	ld.param.u32 	%r2, [_Z3addPKdS0_Pdi_param_3];
	mov.u32 	%r3, %ntid.x;
	mov.u32 	%r4, %ctaid.x;
	mov.u32 	%r5, %tid.x;
	mad.lo.s32 	%r1, %r3, %r4, %r5;
	setp.ge.s32 	%p1, %r1, %r2;
	@%p1 bra 	$L__BB0_2;
	cvta.to.global.u64 	%rd4, %rd1;
	cvta.to.global.u64 	%rd5, %rd2;
	cvta.to.global.u64 	%rd6, %rd3;
	mul.wide.s32 	%rd7, %r1, 8;
	add.s64 	%rd8, %rd4, %rd7;
	ld.global.f64 	%fd1, [%rd8];
	add.s64 	%rd9, %rd5, %rd7;
	ld.global.f64 	%fd2, [%rd9];
	add.f64 	%fd3, %fd1, %fd2;
	add.s64 	%rd10, %rd6, %rd7;
	st.global.f64 	[%rd10], %fd3;
	ld.global.f64 	%fd4, [%rd8];
	ld.global.f64 	%fd5, [%rd9];
	add.f64 	%fd6, %fd4, %fd5;
	st.global.f64 	[%rd10], %fd6;
	ld.global.f64 	%fd7, [%rd8];
	ld.global.f64 	%fd8, [%rd9];
	add.f64 	%fd9, %fd7, %fd8;
	st.global.f64 	[%rd10], %fd9;
$L__BB0_2:
	ret;

}


// ===== COMPILED SASS (sm_100) =====

	.target	sm_100

	.elftype	@"ET_EXEC"


//--------------------- .note.nv.tkinfo           --------------------------
	.section	.note.nv.tkinfo,"",@"SHT_NOTE"
	.sectionflags	@"SHF_NOTE_NV_TKINFO"
	.tkinfo
        /*0018*/ 	.word	0x00000002
        /*0030*/ 	.string	""
        /*0030*/ 	.string	"ptxas"
        /*0030*/ 	.string	"Cuda compilation tools, release 13.0, V13.0.88"
        /*0030*/ 	.string	"Build cuda_13.0.r13.0/compiler.36424714_0"
        /*0030*/ 	.string	"-arch sm_100 -m 64 "



//--------------------- .note.nv.cuinfo           --------------------------
	.section	.note.nv.cuinfo,"",@"SHT_NOTE"
	.sectionflags	@"SHF_NOTE_NV_CUINFO"
        /*0018*/ 	.short	0x0002
        /*001a*/ 	.short	0x0064
        /*001c*/ 	.short	0x0082
	.zero		2


//--------------------- .nv.info                  --------------------------
	.section	.nv.info,"",@"SHT_CUDA_INFO"
	.align	4


	//----- nvinfo : EIATTR_REGCOUNT
	.align		4
        /*0000*/ 	.byte	0x04, 0x2f
        /*0002*/ 	.short	(.L_1 - .L_0)
	.align		4
.L_0:
        /*0004*/ 	.word	index@(_Z3addPKdS0_Pdi)
        /*0008*/ 	.word	0x00000012


	//----- nvinfo : EIATTR_FRAME_SIZE
	.align		4
.L_1:
        /*000c*/ 	.byte	0x04, 0x11
        /*000e*/ 	.short	(.L_3 - .L_2)
	.align		4
.L_2:
        /*0010*/ 	.word	index@(_Z3addPKdS0_Pdi)
        /*0014*/ 	.word	0x00000000


	//----- nvinfo : EIATTR_MIN_STACK_SIZE
	.align		4
.L_3:
        /*0018*/ 	.byte	0x04, 0x12
        /*001a*/ 	.short	(.L_5 - .L_4)
	.align		4
.L_4:
        /*001c*/ 	.word	index@(_Z3addPKdS0_Pdi)
        /*0020*/ 	.word	0x00000000
.L_5:


//--------------------- .nv.compat                --------------------------
	.section	.nv.compat,"",@"SHT_CUDA_COMPAT_INFO"
	.align	4
        /*0000*/ 	.byte	0x02, 0x09, 0x00, 0x00, 0x02, 0x02, 0x01, 0x00, 0x02, 0x05, 0x05, 0x00, 0x03, 0x07, 0x01, 0x01
        /*0010*/ 	.byte	0x02, 0x03, 0x00, 0x00, 0x02, 0x06, 0x01, 0x00, 0x04, 0x0b, 0x08, 0x00, 0x01, 0x00, 0x00, 0x00
        /*0020*/ 	.byte	0x00, 0x00, 0x00, 0x00


//--------------------- .nv.info._Z3addPKdS0_Pdi  --------------------------
	.section	.nv.info._Z3addPKdS0_Pdi,"",@"SHT_CUDA_INFO"
	.sectionflags	@""
	.align	4


	//----- nvinfo : EIATTR_CUDA_API_VERSION
	.align		4
        /*0000*/ 	.byte	0x04, 0x37
        /*0002*/ 	.short	(.L_7 - .L_6)
.L_6:
        /*0004*/ 	.word	0x00000082


	//----- nvinfo : EIATTR_KPARAM_INFO
	.align		4
.L_7:
        /*0008*/ 	.byte	0x04, 0x17
        /*000a*/ 	.short	(.L_9 - .L_8)
.L_8:
        /*000c*/ 	.word	0x00000000
        /*0010*/ 	.short	0x0003
        /*0012*/ 	.short	0x0018
        /*0014*/ 	.byte	0x00, 0xf0, 0x11, 0x00


	//----- nvinfo : EIATTR_KPARAM_INFO
	.align		4
.L_9:
        /*0018*/ 	.byte	0x04, 0x17
        /*001a*/ 	.short	(.L_11 - .L_10)
.L_10:
        /*001c*/ 	.word	0x00000000
        /*0020*/ 	.short	0x0002
        /*0022*/ 	.short	0x0010
        /*0024*/ 	.byte	0x00, 0xf5, 0x21, 0x00


	//----- nvinfo : EIATTR_KPARAM_INFO
	.align		4
.L_11:
        /*0028*/ 	.byte	0x04, 0x17
        /*002a*/ 	.short	(.L_13 - .L_12)
.L_12:
        /*002c*/ 	.word	0x00000000
        /*0030*/ 	.short	0x0001
        /*0032*/ 	.short	0x0008
        /*0034*/ 	.byte	0x00, 0xf5, 0x21, 0x00


	//----- nvinfo : EIATTR_KPARAM_INFO
	.align		4
.L_13:
        /*0038*/ 	.byte	0x04, 0x17
        /*003a*/ 	.short	(.L_15 - .L_14)
.L_14:
        /*003c*/ 	.word	0x00000000
        /*0040*/ 	.short	0x0000
        /*0042*/ 	.short	0x0000
        /*0044*/ 	.byte	0x00, 0xf5, 0x21, 0x00


	//----- nvinfo : EIATTR_SPARSE_MMA_MASK
	.align		4
.L_15:
        /*0048*/ 	.byte	0x03, 0x50
        /*004a*/ 	.short	0x0000


	//----- nvinfo : EIATTR_MAXREG_COUNT
	.align		4
        /*004c*/ 	.byte	0x03, 0x1b
        /*004e*/ 	.short	0x00ff


	//----- nvinfo : EIATTR_MERCURY_ISA_VERSION
	.align		4
        /*0050*/ 	.byte	0x03, 0x5f
        /*0052*/ 	.short	0x0101


	//----- nvinfo : EIATTR_VRC_CTA_INIT_COUNT
	.align		4
        /*0054*/ 	.byte	0x02, 0x4a
	.zero		1
	.zero		1


	//----- nvinfo : EIATTR_EXIT_INSTR_OFFSETS
	.align		4
        /*0058*/ 	.byte	0x04, 0x1c
        /*005a*/ 	.short	(.L_17 - .L_16)


	//   ....[0]....
.L_16:
        /*005c*/ 	.word	0x00000070


	//   ....[1]....
        /*0060*/ 	.word	0x000001b0


	//----- nvinfo : EIATTR_CBANK_PARAM_SIZE
	.align		4
.L_17:
        /*0064*/ 	.byte	0x03, 0x19
        /*0066*/ 	.short	0x001c


	//----- nvinfo : EIATTR_PARAM_CBANK
	.align		4
        /*0068*/ 	.byte	0x04, 0x0a
        /*006a*/ 	.short	(.L_19 - .L_18)
	.align		4
.L_18:
        /*006c*/ 	.word	index@(.nv.constant0._Z3addPKdS0_Pdi)
        /*0070*/ 	.short	0x0380
        /*0072*/ 	.short	0x001c


	//----- nvinfo : EIATTR_SW_WAR
	.align		4
.L_19:
        /*0074*/ 	.byte	0x04, 0x36
        /*0076*/ 	.short	(.L_21 - .L_20)
.L_20:
        /*0078*/ 	.word	0x00000008
.L_21:


//--------------------- .nv.callgraph             --------------------------
	.section	.nv.callgraph,"",@"SHT_CUDA_CALLGRAPH"
	.align	4
	.sectionentsize	8
	.align		4
        /*0000*/ 	.word	0x00000000
	.align		4
        /*0004*/ 	.word	0xffffffff
	.align		4
        /*0008*/ 	.word	0x00000000
	.align		4
        /*000c*/ 	.word	0xfffffffe
	.align		4
        /*0010*/ 	.word	0x00000000
	.align		4
        /*0014*/ 	.word	0xfffffffd
	.align		4
        /*0018*/ 	.word	0x00000000
	.align		4
        /*001c*/ 	.word	0xfffffffc


//--------------------- .text._Z3addPKdS0_Pdi     --------------------------
	.section	.text._Z3addPKdS0_Pdi,"ax",@progbits
	.align	128
        .global         _Z3addPKdS0_Pdi
        .type           _Z3addPKdS0_Pdi,@function
        .size           _Z3addPKdS0_Pdi,(.L_x_1 - _Z3addPKdS0_Pdi)
        .other          _Z3addPKdS0_Pdi,@"STO_CUDA_ENTRY STV_DEFAULT"
_Z3addPKdS0_Pdi:
.text._Z3addPKdS0_Pdi:
[----:B------:R-:W-:Y:S01]  /*0000*/  LDC R1, c[0x0][0x37c] ;  /* 0x0000df00ff017b82 */ /* 0x000fe20000000800 */
[----:B------:R-:W0:Y:S01]  /*0010*/  S2R R13, SR_CTAID.X ;  /* 0x00000000000d7919 */ /* 0x000e220000002500 */
[----:B------:R-:W0:Y:S01]  /*0020*/  LDCU UR4, c[0x0][0x360] ;  /* 0x00006c00ff0477ac */ /* 0x000e220008000800 */
[----:B------:R-:W0:Y:S01]  /*0030*/  S2R R0, SR_TID.X ;  /* 0x0000000000007919 */ /* 0x000e220000002100 */
[----:B------:R-:W1:Y:S01]  /*0040*/  LDCU UR5, c[0x0][0x398] ;  /* 0x00007300ff0577ac */ /* 0x000e620008000800 */
[----:B0-----:R-:W-:-:S05]  /*0050*/  IMAD R13, R13, UR4, R0 ;  /* 0x000000040d0d7c24 */ /* 0x001fca000f8e0200 */
[----:B-1----:R-:W-:-:S13]  /*0060*/  ISETP.GE.AND P0, PT, R13, UR5, PT ;  /* 0x000000050d007c0c */ /* 0x002fda000bf06270 */
[----:B------:R-:W-:Y:S05]  /*0070*/  @P0 EXIT ;  /* 0x000000000000094d */ /* 0x000fea0003800000 */
[----:B------:R-:W0:Y:S01]  /*0080*/  LDC.64 R2, c[0x0][0x380] ;  /* 0x0000e000ff027b82 */ /* 0x000e220000000a00 */
[----:B------:R-:W1:Y:S07]  /*0090*/  LDCU.64 UR4, c[0x0][0x358] ;  /* 0x00006b00ff0477ac */ /* 0x000e6e0008000a00 */
[----:B------:R-:W2:Y:S08]  /*00a0*/  LDC.64 R6, c[0x0][0x388] ;  /* 0x0000e200ff067b82 */ /* 0x000eb00000000a00 */
[----:B------:R-:W3:Y:S01]  /*00b0*/  LDC.64 R10, c[0x0][0x390] ;  /* 0x0000e400ff0a7b82 */ /* 0x000ee20000000a00 */
[----:B0-----:R-:W-:-:S05]  /*00c0*/  IMAD.WIDE R2, R13, 0x8, R2 ;  /* 0x000000080d027825 */ /* 0x001fca00078e0202 */
[----:B-1----:R-:W4:Y:S01]  /*00d0*/  LDG.E.64 R4, desc[UR4][R2.64] ;  /* 0x0000000402047981 */ /* 0x002f22000c1e1b00 */
[----:B--2---:R-:W-:-:S05]  /*00e0*/  IMAD.WIDE R6, R13, 0x8, R6 ;  /* 0x000000080d067825 */ /* 0x004fca00078e0206 */
[----:B------:R-:W4:Y:S02]  /*00f0*/  LDG.E.64 R8, desc[UR4][R6.64] ;  /* 0x0000000406087981 */ /* 0x000f24000c1e1b00 */
[----:B----4-:R-:W-:Y:S01]  /*0100*/  DADD R4, R4, R8 ;  /* 0x0000000004047229 */ /* 0x010fe20000000008 */
[----:B---3--:R-:W-:-:S06]  /*0110*/  IMAD.WIDE R8, R13, 0x8, R10 ;  /* 0x000000080d087825 */ /* 0x008fcc00078e020a */
[----:B------:R-:W-:Y:S04]  /*0120*/  STG.E.64 desc[UR4][R8.64], R4 ;  /* 0x0000000408007986 */ /* 0x000fe8000c101b04 */
[----:B------:R-:W2:Y:S04]  /*0130*/  LDG.E.64 R10, desc[UR4][R2.64] ;  /* 0x00000004020a7981 */ /* 0x000ea8000c1e1b00 */
[----:B------:R-:W2:Y:S02]  /*0140*/  LDG.E.64 R12, desc[UR4][R6.64] ;  /* 0x00000004060c7981 */ /* 0x000ea4000c1e1b00 */
[----:B--2---:R-:W-:-:S07]  /*0150*/  DADD R10, R10, R12 ;  /* 0x000000000a0a7229 */ /* 0x004fce000000000c */
[----:B------:R-:W-:Y:S04]  /*0160*/  STG.E.64 desc[UR4][R8.64], R10 ;  /* 0x0000000a08007986 */ /* 0x000fe8000c101b04 */
[----:B------:R-:W2:Y:S04]  /*0170*/  LDG.E.64 R12, desc[UR4][R2.64] ;  /* 0x00000004020c7981 */ /* 0x000ea8000c1e1b00 */
[----:B------:R-:W2:Y:S02]  /*0180*/  LDG.E.64 R14, desc[UR4][R6.64] ;  /* 0x00000004060e7981 */ /* 0x000ea4000c1e1b00 */
[----:B--2---:R-:W-:-:S07]  /*0190*/  DADD R12, R12, R14 ;  /* 0x000000000c0c7229 */ /* 0x004fce000000000e */
[----:B------:R-:W-:Y:S01]  /*01a0*/  STG.E.64 desc[UR4][R8.64], R12 ;  /* 0x0000000c08007986 */ /* 0x000fe2000c101b04 */
[----:B------:R-:W-:Y:S05]  /*01b0*/  EXIT ;  /* 0x000000000000794d */ /* 0x000fea0003800000 */
.L_x_0:
[----:B------:R-:W-:-:S00]  /*01c0*/  BRA `(.L_x_0) ;  /* 0xfffffffc00fc7947 */ /* 0x000fc0000383ffff */
[----:B------:R-:W-:-:S00]  /*01d0*/  NOP ;  /* 0x0000000000007918 */ /* 0x000fc00000000000 */
        /* <DEDUP_REMOVED lines=10> */
.L_x_1:


//--------------------- .nv.shared.reserved.0     --------------------------
	.section	.nv.shared.reserved.0,"aw",@nobits
	.weak		__nv_reservedSMEM_offset_0_alias
	.size		__nv_reservedSMEM_offset_0_alias, 0, 64
	.other		__nv_reservedSMEM_offset_0_alias,@"STO_CUDA_RESERVED_SHARED STV_DEFAULT"
__nv_reservedSMEM_offset_0_alias:
	.zero		0
	.zero		64


//--------------------- .nv.constant0._Z3addPKdS0_Pdi --------------------------
	.section	.nv.constant0._Z3addPKdS0_Pdi,"a",@progbits
	.sectionflags	@""
	.align	4
.nv.constant0._Z3addPKdS0_Pdi:
	.zero		924


//--------------------- SYMBOLS --------------------------

	.type		.nv.reservedSmem.offset0,@object
	.size		.nv.reservedSmem.offset0,0x4
